//
// Generated by NVIDIA NVVM Compiler
//
// Compiler Build ID: CL-36424714
// Cuda compilation tools, release 13.0, V13.0.88
// Based on NVVM 20.0.0
//

.version 9.0
.target sm_100
.address_size 64

	// .globl	_Z13print_detailsv
.extern .func  (.param .b32 func_retval0) vprintf
(
	.param .b64 vprintf_param_0,
	.param .b64 vprintf_param_1
)
;
.global .align 1 .b8 $str[181] = {116, 104, 114, 101, 97, 100, 73, 100, 120, 46, 120, 58, 32, 37, 100, 32, 116, 104, 114, 101, 97, 100, 73, 100, 120, 46, 121, 58, 32, 37, 100, 32, 116, 104, 114, 101, 97, 100, 73, 100, 120, 46, 122, 58, 32, 37, 100, 32, 98, 108, 111, 99, 107, 73, 100, 120, 46, 120, 58, 32, 37, 100, 32, 98, 108, 111, 99, 107, 73, 100, 120, 46, 121, 58, 32, 37, 100, 32, 98, 108, 111, 99, 107, 73, 100, 120, 46, 122, 58, 32, 37, 100, 32, 98, 108, 111, 99, 107, 68, 105, 109, 46, 120, 58, 32, 37, 100, 32, 98, 108, 111, 99, 107, 68, 105, 109, 46, 121, 58, 32, 37, 100, 32, 98, 108, 111, 99, 107, 68, 105, 109, 46, 122, 58, 32, 37, 100, 32, 103, 114, 105, 100, 68, 105, 109, 46, 120, 58, 32, 37, 100, 32, 103, 114, 105, 100, 68, 105, 109, 46, 121, 58, 32, 37, 100, 32, 103, 114, 105, 100, 68, 105, 109, 46, 122, 58, 32, 37, 100, 10};

.visible .entry _Z13print_detailsv()
{
	.local .align 16 .b8 	__local_depot0[48];
	.reg .b64 	%SP;
	.reg .b64 	%SPL;
	.reg .b32 	%r<15>;
	.reg .b64 	%rd<5>;

	mov.u64 	%SPL, __local_depot0;
	cvta.local.u64 	%SP, %SPL;
	add.u64 	%rd1, %SP, 0;
	add.u64 	%rd2, %SPL, 0;
	mov.u32 	%r1, %tid.x;
	mov.u32 	%r2, %tid.y;
	mov.u32 	%r3, %tid.z;
	mov.u32 	%r4, %ctaid.x;
	mov.u32 	%r5, %ctaid.y;
	mov.u32 	%r6, %ctaid.z;
	mov.u32 	%r7, %ntid.x;
	mov.u32 	%r8, %ntid.y;
	mov.u32 	%r9, %ntid.z;
	mov.u32 	%r10, %nctaid.x;
	mov.u32 	%r11, %nctaid.y;
	mov.u32 	%r12, %nctaid.z;
	st.local.v4.u32 	[%rd2], {%r1, %r2, %r3, %r4};
	st.local.v4.u32 	[%rd2+16], {%r5, %r6, %r7, %r8};
	st.local.v4.u32 	[%rd2+32], {%r9, %r10, %r11, %r12};
	mov.u64 	%rd3, $str;
	cvta.global.u64 	%rd4, %rd3;
	{ // callseq 0, 0
	.param .b64 param0;
	st.param.b64 	[param0], %rd4;
	.param .b64 param1;
	st.param.b64 	[param1], %rd1;
	.param .b32 retval0;
	call.uni (retval0), 
	vprintf, 
	(
	param0, 
	param1
	);
	ld.param.b32 	%r13, [retval0];
	} // callseq 0
	ret;

}


// ===== COMPILED SASS (sm_100) =====

	.target	sm_100

	.elftype	@"ET_EXEC"


//--------------------- .note.nv.tkinfo           --------------------------
	.section	.note.nv.tkinfo,"",@"SHT_NOTE"
	.sectionflags	@"SHF_NOTE_NV_TKINFO"
	.tkinfo
        /*0018*/ 	.word	0x00000002
        /*0030*/ 	.string	""
        /*0030*/ 	.string	"ptxas"
        /*0030*/ 	.string	"Cuda compilation tools, release 13.0, V13.0.88"
        /*0030*/ 	.string	"Build cuda_13.0.r13.0/compiler.36424714_0"
        /*0030*/ 	.string	"-arch sm_100 -m 64 "



//--------------------- .note.nv.cuinfo           --------------------------
	.section	.note.nv.cuinfo,"",@"SHT_NOTE"
	.sectionflags	@"SHF_NOTE_NV_CUINFO"
        /*0018*/ 	.short	0x0002
        /*001a*/ 	.short	0x0064
        /*001c*/ 	.short	0x0082
	.zero		2


//--------------------- .nv.info                  --------------------------
	.section	.nv.info,"",@"SHT_CUDA_INFO"
	.align	4


	//----- nvinfo : EIATTR_REGCOUNT
	.align		4
        /*0000*/ 	.byte	0x04, 0x2f
        /*0002*/ 	.short	(.L_2 - .L_1)
	.align		4
.L_1:
        /*0004*/ 	.word	index@(_Z13print_detailsv)
        /*0008*/ 	.word	0x00000018


	//----- nvinfo : EIATTR_FRAME_SIZE
	.align		4
.L_2:
        /*000c*/ 	.byte	0x04, 0x11
        /*000e*/ 	.short	(.L_4 - .L_3)
	.align		4
.L_3:
        /*0010*/ 	.word	index@(_Z13print_detailsv)
        /*0014*/ 	.word	0x00000030


	//----- nvinfo : EIATTR_MIN_STACK_SIZE
	.align		4
.L_4:
        /*0018*/ 	.byte	0x04, 0x12
        /*001a*/ 	.short	(.L_6 - .L_5)
	.align		4
.L_5:
        /*001c*/ 	.word	index@(_Z13print_detailsv)
        /*0020*/ 	.word	0x00000030
.L_6:


//--------------------- .nv.compat                --------------------------
	.section	.nv.compat,"",@"SHT_CUDA_COMPAT_INFO"
	.align	4
        /*0000*/ 	.byte	0x02, 0x09, 0x00, 0x00, 0x02, 0x02, 0x01, 0x00, 0x02, 0x05, 0x05, 0x00, 0x03, 0x07, 0x01, 0x01
        /*0010*/ 	.byte	0x02, 0x03, 0x00, 0x00, 0x02, 0x06, 0x01, 0x00, 0x04, 0x0b, 0x08, 0x00, 0x09, 0x00, 0x00, 0x00
        /*0020*/ 	.byte	0x00, 0x00, 0x00, 0x00


//--------------------- .nv.info._Z13print_detailsv --------------------------
	.section	.nv.info._Z13print_detailsv,"",@"SHT_CUDA_INFO"
	.sectionflags	@""
	.align	4


	//----- nvinfo : EIATTR_CUDA_API_VERSION
	.align		4
        /*0000*/ 	.byte	0x04, 0x37
        /*0002*/ 	.short	(.L_8 - .L_7)
.L_7:
        /*0004*/ 	.word	0x00000082


	//----- nvinfo : EIATTR_SPARSE_MMA_MASK
	.align		4
.L_8:
        /*0008*/ 	.byte	0x03, 0x50
        /*000a*/ 	.short	0x0000


	//----- nvinfo : EIATTR_MAXREG_COUNT
	.align		4
        /*000c*/ 	.byte	0x03, 0x1b
        /*000e*/ 	.short	0x00ff


	//----- nvinfo : EIATTR_EXTERNS
	.align		4
        /*0010*/ 	.byte	0x04, 0x0f
        /*0012*/ 	.short	(.L_10 - .L_9)


	//   ....[0]....
	.align		4
.L_9:
        /*0014*/ 	.word	index@(vprintf)


	//----- nvinfo : EIATTR_MERCURY_ISA_VERSION
	.align		4
.L_10:
        /*0018*/ 	.byte	0x03, 0x5f
        /*001a*/ 	.short	0x0101


	//----- nvinfo : EIATTR_VRC_CTA_INIT_COUNT
	.align		4
        /*001c*/ 	.byte	0x02, 0x4a
	.zero		1
	.zero		1


	//----- nvinfo : EIATTR_SYSCALL_OFFSETS
	.align		4
        /*0020*/ 	.byte	0x04, 0x46
        /*0022*/ 	.short	(.L_12 - .L_11)


	//   ....[0]....
.L_11:
        /*0024*/ 	.word	0x000001b0


	//----- nvinfo : EIATTR_EXIT_INSTR_OFFSETS
	.align		4
.L_12:
        /*0028*/ 	.byte	0x04, 0x1c
        /*002a*/ 	.short	(.L_14 - .L_13)


	//   ....[0]....
.L_13:
        /*002c*/ 	.word	0x000001c0


	//----- nvinfo : EIATTR_SW_WAR
	.align		4
.L_14:
        /*0030*/ 	.byte	0x04, 0x36
        /*0032*/ 	.short	(.L_16 - .L_15)
.L_15:
        /*0034*/ 	.word	0x00000008
.L_16:


//--------------------- .nv.callgraph             --------------------------
	.section	.nv.callgraph,"",@"SHT_CUDA_CALLGRAPH"
	.align	4
	.sectionentsize	8
	.align		4
        /*0000*/ 	.word	0x00000000
	.align		4
        /*0004*/ 	.word	0xffffffff
	.align		4
        /*0008*/ 	.word	index@(_Z13print_detailsv)
	.align		4
        /*000c*/ 	.word	index@(vprintf)
	.align		4
        /*0010*/ 	.word	0x00000000
	.align		4
        /*0014*/ 	.word	0xfffffffe
	.align		4
        /*0018*/ 	.word	0x00000000
	.align		4
        /*001c*/ 	.word	0xfffffffd
	.align		4
        /*0020*/ 	.word	0x00000000
	.align		4
        /*0024*/ 	.word	0xfffffffc


//--------------------- .nv.constant4             --------------------------
	.section	.nv.constant4,"a",@progbits
	.align	8
	.align		8
.nv.constant4:
        /*0000*/ 	.dword	vprintf
	.align		8
        /*0008*/ 	.dword	$str


//--------------------- .text._Z13print_detailsv  --------------------------
	.section	.text._Z13print_detailsv,"ax",@progbits
	.align	128
        .global         _Z13print_detailsv
        .type           _Z13print_detailsv,@function
        .size           _Z13print_detailsv,(.L_x_2 - _Z13print_detailsv)
        .other          _Z13print_detailsv,@"STO_CUDA_ENTRY STV_DEFAULT"
_Z13print_detailsv:
.text._Z13print_detailsv:
[----:B------:R-:W0:Y:S01]  /*0000*/  LDC R1, c[0x0][0x37c] ;  /* 0x0000df00ff017b82 */ /* 0x000e220000000800 */
[----:B------:R-:W1:Y:S01]  /*0010*/  S2R R8, SR_TID.X ;  /* 0x0000000000087919 */ /* 0x000e620000002100 */
[----:B------:R-:W2:Y:S06]  /*0020*/  LDCU UR5, c[0x0][0x2fc] ;  /* 0x00005f80ff0577ac */ /* 0x000eac0008000800 */
[----:B------:R-:W3:Y:S01]  /*0030*/  LDC R14, c[0x0][0x360] ;  /* 0x0000d800ff0e7b82 */ /* 0x000ee20000000800 */
[----:B0-----:R-:W-:Y:S01]  /*0040*/  VIADD R1, R1, 0xffffffd0 ;  /* 0xffffffd001017836 */ /* 0x001fe20000000000 */
[----:B------:R-:W1:Y:S01]  /*0050*/  S2R R9, SR_TID.Y ;  /* 0x0000000000097919 */ /* 0x000e620000002200 */
[----:B------:R-:W-:Y:S01]  /*0060*/  MOV R0, 0x0 ;  /* 0x0000000000007802 */ /* 0x000fe20000000f00 */
[----:B------:R-:W0:Y:S01]  /*0070*/  LDCU UR4, c[0x0][0x2f8] ;  /* 0x00005f00ff0477ac */ /* 0x000e220008000800 */
[----:B------:R-:W1:Y:S03]  /*0080*/  S2R R10, SR_TID.Z ;  /* 0x00000000000a7919 */ /* 0x000e660000002300 */
[----:B------:R-:W3:Y:S01]  /*0090*/  LDC R15, c[0x0][0x364] ;  /* 0x0000d900ff0f7b82 */ /* 0x000ee20000000800 */
[----:B------:R-:W4:Y:S01]  /*00a0*/  LDCU.64 UR6, c[0x4][0x8] ;  /* 0x01000100ff0677ac */ /* 0x000f220008000a00 */
[----:B------:R-:W1:Y:S01]  /*00b0*/  S2R R11, SR_CTAID.X ;  /* 0x00000000000b7919 */ /* 0x000e620000002500 */
[----:B------:R-:W3:Y:S05]  /*00c0*/  S2R R12, SR_CTAID.Y ;  /* 0x00000000000c7919 */ /* 0x000eea0000002600 */
[----:B------:R-:W5:Y:S01]  /*00d0*/  LDC R16, c[0x0][0x368] ;  /* 0x0000da00ff107b82 */ /* 0x000f620000000800 */
[----:B------:R-:W3:Y:S01]  /*00e0*/  S2R R13, SR_CTAID.Z ;  /* 0x00000000000d7919 */ /* 0x000ee20000002700 */
[----:B0-----:R-:W-:-:S06]  /*00f0*/  IADD3 R6, P0, PT, R1, UR4, RZ ;  /* 0x0000000401067c10 */ /* 0x001fcc000ff1e0ff */
[----:B------:R-:W5:Y:S01]  /*0100*/  LDC R17, c[0x0][0x370] ;  /* 0x0000dc00ff117b82 */ /* 0x000f620000000800 */
[----:B----4-:R-:W-:Y:S01]  /*0110*/  IMAD.U32 R4, RZ, RZ, UR6 ;  /* 0x00000006ff047e24 */ /* 0x010fe2000f8e00ff */
[----:B------:R-:W-:Y:S01]  /*0120*/  MOV R5, UR7 ;  /* 0x0000000700057c02 */ /* 0x000fe20008000f00 */
[----:B--2---:R-:W-:-:S05]  /*0130*/  IMAD.X R7, RZ, RZ, UR5, P0 ;  /* 0x00000005ff077e24 */ /* 0x004fca00080e06ff */
[----:B------:R-:W5:Y:S08]  /*0140*/  LDC R18, c[0x0][0x374] ;  /* 0x0000dd00ff127b82 */ /* 0x000f700000000800 */
[----:B------:R-:W5:Y:S01]  /*0150*/  LDC R19, c[0x0][0x378] ;  /* 0x0000de00ff137b82 */ /* 0x000f620000000800 */
[----:B-1----:R0:W-:Y:S07]  /*0160*/  STL.128 [R1], R8 ;  /* 0x0000000801007387 */ /* 0x0021ee0000100c00 */
[----:B------:R0:W1:Y:S01]  /*0170*/  LDC.64 R2, c[0x4][R0] ;  /* 0x0100000000027b82 */ /* 0x0000620000000a00 */
[----:B---3--:R0:W-:Y:S04]  /*0180*/  STL.128 [R1+0x10], R12 ;  /* 0x0000100c01007387 */ /* 0x0081e80000100c00 */
[----:B-----5:R0:W-:Y:S02]  /*0190*/  STL.128 [R1+0x20], R16 ;  /* 0x0000201001007387 */ /* 0x0201e40000100c00 */
[----:B------:R-:W-:-:S07]  /*01a0*/  LEPC R20, `(.L_x_0) ;  /* 0x000000001014794e */ /* 0x000fce0000000000 */
[----:B01----:R-:W-:Y:S05]  /*01b0*/  CALL.ABS.NOINC R2 ;  /* 0x0000000002007343 */ /* 0x003fea0003c00000 */
.L_x_0:
[----:B------:R-:W-:Y:S05]  /*01c0*/  EXIT ;  /* 0x000000000000794d */ /* 0x000fea0003800000 */
.L_x_1:
[----:B------:R-:W-:-:S00]  /*01d0*/  BRA `(.L_x_1) ;  /* 0xfffffffc00fc7947 */ /* 0x000fc0000383ffff */
[----:B------:R-:W-:-:S00]  /*01e0*/  NOP ;  /* 0x0000000000007918 */ /* 0x000fc00000000000 */
        /* <DEDUP_REMOVED lines=9> */
.L_x_2:


//--------------------- .nv.global.init           --------------------------
	.section	.nv.global.init,"aw",@progbits
.nv.global.init:
	.type		$str,@object
	.size		$str,(.L_0 - $str)
$str:
        /*0000*/ 	.byte	0x74, 0x68, 0x72, 0x65, 0x61, 0x64, 0x49, 0x64, 0x78, 0x2e, 0x78, 0x3a, 0x20, 0x25, 0x64, 0x20
        /* <DEDUP_REMOVED lines=10> */
        /*00b0*/ 	.byte	0x20, 0x25, 0x64, 0x0a, 0x00
.L_0:


//--------------------- .nv.shared.reserved.0     --------------------------
	.section	.nv.shared.reserved.0,"aw",@nobits
	.weak		__nv_reservedSMEM_offset_0_alias
	.size		__nv_reservedSMEM_offset_0_alias, 0, 64
	.other		__nv_reservedSMEM_offset_0_alias,@"STO_CUDA_RESERVED_SHARED STV_DEFAULT"
__nv_reservedSMEM_offset_0_alias:
	.zero		0
	.zero		64


//--------------------- .nv.constant0._Z13print_detailsv --------------------------
	.section	.nv.constant0._Z13print_detailsv,"a",@progbits
	.sectionflags	@""
	.align	4
.nv.constant0._Z13print_detailsv:
	.zero		896


//--------------------- SYMBOLS --------------------------

	.type		.nv.reservedSmem.offset0,@object
	.size		.nv.reservedSmem.offset0,0x4
	.type		vprintf,@function
